//
// Generated by NVIDIA NVVM Compiler
//
// Compiler Build ID: CL-36424714
// Cuda compilation tools, release 13.0, V13.0.88
// Based on NVVM 20.0.0
//

.version 9.0
.target sm_100
.address_size 64

	// .globl	_Z8Create2DPviPd

.visible .entry _Z8Create2DPviPd(
	.param .u64 .ptr .align 1 _Z8Create2DPviPd_param_0,
	.param .u32 _Z8Create2DPviPd_param_1,
	.param .u64 .ptr .align 1 _Z8Create2DPviPd_param_2
)
{
	.reg .pred 	%p<2>;
	.reg .b32 	%r<19>;
	.reg .b64 	%rd<8>;

	ld.param.u64 	%rd1, [_Z8Create2DPviPd_param_0];
	ld.param.u32 	%r2, [_Z8Create2DPviPd_param_1];
	ld.param.u64 	%rd2, [_Z8Create2DPviPd_param_2];
	mov.u32 	%r3, %tid.x;
	mov.u32 	%r4, %ntid.x;
	mov.u32 	%r5, %tid.y;
	mov.u32 	%r6, %ntid.y;
	mov.u32 	%r7, %tid.z;
	mov.u32 	%r8, %ctaid.x;
	mov.u32 	%r9, %nctaid.x;
	mov.u32 	%r10, %ctaid.y;
	mov.u32 	%r11, %nctaid.y;
	mov.u32 	%r12, %ctaid.z;
	mad.lo.s32 	%r13, %r12, %r11, %r10;
	mad.lo.s32 	%r14, %r13, %r9, %r8;
	mov.u32 	%r15, %ntid.z;
	mad.lo.s32 	%r16, %r14, %r15, %r7;
	mad.lo.s32 	%r17, %r16, %r6, %r5;
	mad.lo.s32 	%r1, %r17, %r4, %r3;
	setp.ge.s32 	%p1, %r1, %r2;
	@%p1 bra 	$L__BB0_2;
	cvta.to.global.u64 	%rd3, %rd1;
	mul.lo.s32 	%r18, %r1, %r2;
	mul.wide.s32 	%rd4, %r18, 8;
	add.s64 	%rd5, %rd2, %rd4;
	mul.wide.s32 	%rd6, %r1, 8;
	add.s64 	%rd7, %rd3, %rd6;
	st.global.u64 	[%rd7], %rd5;
$L__BB0_2:
	ret;

}
	// .globl	_Z8A_oper_BPvS_S_i6oper_t
.visible .entry _Z8A_oper_BPvS_S_i6oper_t(
	.param .u64 .ptr .align 1 _Z8A_oper_BPvS_S_i6oper_t_param_0,
	.param .u64 .ptr .align 1 _Z8A_oper_BPvS_S_i6oper_t_param_1,
	.param .u64 .ptr .align 1 _Z8A_oper_BPvS_S_i6oper_t_param_2,
	.param .u32 _Z8A_oper_BPvS_S_i6oper_t_param_3,
	.param .u32 _Z8A_oper_BPvS_S_i6oper_t_param_4
)
{
	.reg .pred 	%p<10>;
	.reg .b32 	%r<36>;
	.reg .b64 	%rd<82>;
	.reg .b64 	%fd<24>;

	ld.param.u64 	%rd12, [_Z8A_oper_BPvS_S_i6oper_t_param_0];
	ld.param.u64 	%rd13, [_Z8A_oper_BPvS_S_i6oper_t_param_1];
	ld.param.u64 	%rd14, [_Z8A_oper_BPvS_S_i6oper_t_param_2];
	ld.param.u32 	%r13, [_Z8A_oper_BPvS_S_i6oper_t_param_3];
	ld.param.u32 	%r14, [_Z8A_oper_BPvS_S_i6oper_t_param_4];
	cvta.to.global.u64 	%rd1, %rd14;
	cvta.to.global.u64 	%rd2, %rd13;
	cvta.to.global.u64 	%rd3, %rd12;
	mov.u32 	%r15, %tid.x;
	mov.u32 	%r16, %ntid.x;
	mov.u32 	%r17, %tid.y;
	mov.u32 	%r18, %ntid.y;
	mov.u32 	%r19, %tid.z;
	mov.u32 	%r20, %ctaid.x;
	mov.u32 	%r21, %nctaid.x;
	mov.u32 	%r22, %ctaid.y;
	mov.u32 	%r23, %nctaid.y;
	mov.u32 	%r24, %ctaid.z;
	mad.lo.s32 	%r25, %r24, %r23, %r22;
	mad.lo.s32 	%r26, %r25, %r21, %r20;
	mov.u32 	%r27, %ntid.z;
	mad.lo.s32 	%r28, %r26, %r27, %r19;
	mad.lo.s32 	%r29, %r28, %r18, %r17;
	mad.lo.s32 	%r30, %r29, %r16, %r15;
	div.s32 	%r1, %r30, %r13;
	mul.lo.s32 	%r31, %r1, %r13;
	sub.s32 	%r2, %r30, %r31;
	setp.ge.s32 	%p1, %r1, %r13;
	setp.lt.s32 	%p2, %r13, 0;
	or.pred  	%p3, %p2, %p1;
	@%p3 bra 	$L__BB1_9;
	setp.eq.s32 	%p4, %r14, 0;
	@%p4 bra 	$L__BB1_10;
	setp.ne.s32 	%p5, %r14, 1;
	@%p5 bra 	$L__BB1_9;
	mul.wide.s32 	%rd15, %r1, 8;
	add.s64 	%rd4, %rd3, %rd15;
	add.s64 	%rd5, %rd1, %rd15;
	max.u32 	%r3, %r13, 1;
	and.b32  	%r4, %r3, 3;
	setp.lt.u32 	%p6, %r13, 4;
	mov.b32 	%r34, 0;
	@%p6 bra 	$L__BB1_6;
	and.b32  	%r34, %r3, 2147483644;
	neg.s32 	%r33, %r34;
	add.s64 	%rd6, %rd2, 24;
	mov.b64 	%rd80, 0;
$L__BB1_5:
	ld.global.u64 	%rd17, [%rd4];
	cvta.to.global.u64 	%rd18, %rd17;
	add.s64 	%rd19, %rd18, %rd80;
	ld.global.f64 	%fd1, [%rd19];
	add.s64 	%rd20, %rd6, %rd80;
	ld.global.u64 	%rd21, [%rd20+-24];
	cvta.to.global.u64 	%rd22, %rd21;
	mul.wide.s32 	%rd23, %r2, 8;
	add.s64 	%rd24, %rd22, %rd23;
	ld.global.f64 	%fd2, [%rd24];
	ld.global.u64 	%rd25, [%rd5];
	cvta.to.global.u64 	%rd26, %rd25;
	add.s64 	%rd27, %rd26, %rd23;
	ld.global.f64 	%fd3, [%rd27];
	fma.rn.f64 	%fd4, %fd1, %fd2, %fd3;
	st.global.f64 	[%rd27], %fd4;
	ld.global.u64 	%rd28, [%rd4];
	cvta.to.global.u64 	%rd29, %rd28;
	add.s64 	%rd30, %rd29, %rd80;
	ld.global.f64 	%fd5, [%rd30+8];
	ld.global.u64 	%rd31, [%rd20+-16];
	cvta.to.global.u64 	%rd32, %rd31;
	add.s64 	%rd33, %rd32, %rd23;
	ld.global.f64 	%fd6, [%rd33];
	ld.global.u64 	%rd34, [%rd5];
	cvta.to.global.u64 	%rd35, %rd34;
	add.s64 	%rd36, %rd35, %rd23;
	ld.global.f64 	%fd7, [%rd36];
	fma.rn.f64 	%fd8, %fd5, %fd6, %fd7;
	st.global.f64 	[%rd36], %fd8;
	ld.global.u64 	%rd37, [%rd4];
	cvta.to.global.u64 	%rd38, %rd37;
	add.s64 	%rd39, %rd38, %rd80;
	ld.global.f64 	%fd9, [%rd39+16];
	ld.global.u64 	%rd40, [%rd20+-8];
	cvta.to.global.u64 	%rd41, %rd40;
	add.s64 	%rd42, %rd41, %rd23;
	ld.global.f64 	%fd10, [%rd42];
	ld.global.u64 	%rd43, [%rd5];
	cvta.to.global.u64 	%rd44, %rd43;
	add.s64 	%rd45, %rd44, %rd23;
	ld.global.f64 	%fd11, [%rd45];
	fma.rn.f64 	%fd12, %fd9, %fd10, %fd11;
	st.global.f64 	[%rd45], %fd12;
	ld.global.u64 	%rd46, [%rd4];
	cvta.to.global.u64 	%rd47, %rd46;
	add.s64 	%rd48, %rd47, %rd80;
	ld.global.f64 	%fd13, [%rd48+24];
	ld.global.u64 	%rd49, [%rd20];
	cvta.to.global.u64 	%rd50, %rd49;
	add.s64 	%rd51, %rd50, %rd23;
	ld.global.f64 	%fd14, [%rd51];
	ld.global.u64 	%rd52, [%rd5];
	cvta.to.global.u64 	%rd53, %rd52;
	add.s64 	%rd54, %rd53, %rd23;
	ld.global.f64 	%fd15, [%rd54];
	fma.rn.f64 	%fd16, %fd13, %fd14, %fd15;
	st.global.f64 	[%rd54], %fd16;
	add.s32 	%r33, %r33, 4;
	add.s64 	%rd80, %rd80, 32;
	setp.ne.s32 	%p7, %r33, 0;
	@%p7 bra 	$L__BB1_5;
$L__BB1_6:
	setp.eq.s32 	%p8, %r4, 0;
	@%p8 bra 	$L__BB1_9;
	mul.wide.u32 	%rd81, %r34, 8;
	neg.s32 	%r35, %r4;
	mul.wide.s32 	%rd61, %r2, 8;
$L__BB1_8:
	.pragma "nounroll";
	ld.global.u64 	%rd55, [%rd4];
	cvta.to.global.u64 	%rd56, %rd55;
	add.s64 	%rd57, %rd56, %rd81;
	ld.global.f64 	%fd17, [%rd57];
	add.s64 	%rd58, %rd2, %rd81;
	ld.global.u64 	%rd59, [%rd58];
	cvta.to.global.u64 	%rd60, %rd59;
	add.s64 	%rd62, %rd60, %rd61;
	ld.global.f64 	%fd18, [%rd62];
	ld.global.u64 	%rd63, [%rd5];
	cvta.to.global.u64 	%rd64, %rd63;
	add.s64 	%rd65, %rd64, %rd61;
	ld.global.f64 	%fd19, [%rd65];
	fma.rn.f64 	%fd20, %fd17, %fd18, %fd19;
	st.global.f64 	[%rd65], %fd20;
	add.s64 	%rd81, %rd81, 8;
	add.s32 	%r35, %r35, 1;
	setp.ne.s32 	%p9, %r35, 0;
	@%p9 bra 	$L__BB1_8;
$L__BB1_9:
	ret;
$L__BB1_10:
	mul.wide.s32 	%rd66, %r1, 8;
	add.s64 	%rd67, %rd3, %rd66;
	ld.global.u64 	%rd68, [%rd67];
	cvta.to.global.u64 	%rd69, %rd68;
	mul.wide.s32 	%rd70, %r2, 8;
	add.s64 	%rd71, %rd69, %rd70;
	ld.global.f64 	%fd21, [%rd71];
	add.s64 	%rd72, %rd2, %rd66;
	ld.global.u64 	%rd73, [%rd72];
	cvta.to.global.u64 	%rd74, %rd73;
	add.s64 	%rd75, %rd74, %rd70;
	ld.global.f64 	%fd22, [%rd75];
	add.f64 	%fd23, %fd21, %fd22;
	add.s64 	%rd76, %rd1, %rd66;
	ld.global.u64 	%rd77, [%rd76];
	cvta.to.global.u64 	%rd78, %rd77;
	add.s64 	%rd79, %rd78, %rd70;
	st.global.f64 	[%rd79], %fd23;
	bra.uni 	$L__BB1_9;

}


// ===== COMPILED SASS (sm_100) =====

	.target	sm_100

	.elftype	@"ET_EXEC"


//--------------------- .note.nv.tkinfo           --------------------------
	.section	.note.nv.tkinfo,"",@"SHT_NOTE"
	.sectionflags	@"SHF_NOTE_NV_TKINFO"
	.tkinfo
        /*0018*/ 	.word	0x00000002
        /*0030*/ 	.string	""
        /*0030*/ 	.string	"ptxas"
        /*0030*/ 	.string	"Cuda compilation tools, release 13.0, V13.0.88"
        /*0030*/ 	.string	"Build cuda_13.0.r13.0/compiler.36424714_0"
        /*0030*/ 	.string	"-arch sm_100 -m 64 "



//--------------------- .note.nv.cuinfo           --------------------------
	.section	.note.nv.cuinfo,"",@"SHT_NOTE"
	.sectionflags	@"SHF_NOTE_NV_CUINFO"
        /*0018*/ 	.short	0x0002
        /*001a*/ 	.short	0x0064
        /*001c*/ 	.short	0x0082
	.zero		2


//--------------------- .nv.info                  --------------------------
	.section	.nv.info,"",@"SHT_CUDA_INFO"
	.align	4


	//----- nvinfo : EIATTR_REGCOUNT
	.align		4
        /*0000*/ 	.byte	0x04, 0x2f
        /*0002*/ 	.short	(.L_1 - .L_0)
	.align		4
.L_0:
        /*0004*/ 	.word	index@(_Z8Create2DPviPd)
        /*0008*/ 	.word	0x0000000c


	//----- nvinfo : EIATTR_FRAME_SIZE
	.align		4
.L_1:
        /*000c*/ 	.byte	0x04, 0x11
        /*000e*/ 	.short	(.L_3 - .L_2)
	.align		4
.L_2:
        /*0010*/ 	.word	index@(_Z8Create2DPviPd)
        /*0014*/ 	.word	0x00000000


	//----- nvinfo : EIATTR_REGCOUNT
	.align		4
.L_3:
        /*0018*/ 	.byte	0x04, 0x2f
        /*001a*/ 	.short	(.L_5 - .L_4)
	.align		4
.L_4:
        /*001c*/ 	.word	index@(_Z8A_oper_BPvS_S_i6oper_t)
        /*0020*/ 	.word	0x00000020


	//----- nvinfo : EIATTR_FRAME_SIZE
	.align		4
.L_5:
        /*0024*/ 	.byte	0x04, 0x11
        /*0026*/ 	.short	(.L_7 - .L_6)
	.align		4
.L_6:
        /*0028*/ 	.word	index@(_Z8A_oper_BPvS_S_i6oper_t)
        /*002c*/ 	.word	0x00000000


	//----- nvinfo : EIATTR_MIN_STACK_SIZE
	.align		4
.L_7:
        /*0030*/ 	.byte	0x04, 0x12
        /*0032*/ 	.short	(.L_9 - .L_8)
	.align		4
.L_8:
        /*0034*/ 	.word	index@(_Z8A_oper_BPvS_S_i6oper_t)
        /*0038*/ 	.word	0x00000000


	//----- nvinfo : EIATTR_MIN_STACK_SIZE
	.align		4
.L_9:
        /*003c*/ 	.byte	0x04, 0x12
        /*003e*/ 	.short	(.L_11 - .L_10)
	.align		4
.L_10:
        /*0040*/ 	.word	index@(_Z8Create2DPviPd)
        /*0044*/ 	.word	0x00000000
.L_11:


//--------------------- .nv.compat                --------------------------
	.section	.nv.compat,"",@"SHT_CUDA_COMPAT_INFO"
	.align	4
        /*0000*/ 	.byte	0x02, 0x09, 0x00, 0x00, 0x02, 0x02, 0x01, 0x00, 0x02, 0x05, 0x05, 0x00, 0x03, 0x07, 0x01, 0x01
        /*0010*/ 	.byte	0x02, 0x03, 0x00, 0x00, 0x02, 0x06, 0x01, 0x00, 0x04, 0x0b, 0x08, 0x00, 0x01, 0x00, 0x00, 0x00
        /*0020*/ 	.byte	0x00, 0x00, 0x00, 0x00


//--------------------- .nv.info._Z8A_oper_BPvS_S_i6oper_t --------------------------
	.section	.nv.info._Z8A_oper_BPvS_S_i6oper_t,"",@"SHT_CUDA_INFO"
	.sectionflags	@""
	.align	4


	//----- nvinfo : EIATTR_CUDA_API_VERSION
	.align		4
        /*0000*/ 	.byte	0x04, 0x37
        /*0002*/ 	.short	(.L_13 - .L_12)
.L_12:
        /*0004*/ 	.word	0x00000082


	//----- nvinfo : EIATTR_KPARAM_INFO
	.align		4
.L_13:
        /*0008*/ 	.byte	0x04, 0x17
        /*000a*/ 	.short	(.L_15 - .L_14)
.L_14:
        /*000c*/ 	.word	0x00000000
        /*0010*/ 	.short	0x0004
        /*0012*/ 	.short	0x001c
        /*0014*/ 	.byte	0x00, 0xf0, 0x11, 0x00


	//----- nvinfo : EIATTR_KPARAM_INFO
	.align		4
.L_15:
        /*0018*/ 	.byte	0x04, 0x17
        /*001a*/ 	.short	(.L_17 - .L_16)
.L_16:
        /*001c*/ 	.word	0x00000000
        /*0020*/ 	.short	0x0003
        /*0022*/ 	.short	0x0018
        /*0024*/ 	.byte	0x00, 0xf0, 0x11, 0x00


	//----- nvinfo : EIATTR_KPARAM_INFO
	.align		4
.L_17:
        /*0028*/ 	.byte	0x04, 0x17
        /*002a*/ 	.short	(.L_19 - .L_18)
.L_18:
        /*002c*/ 	.word	0x00000000
        /*0030*/ 	.short	0x0002
        /*0032*/ 	.short	0x0010
        /*0034*/ 	.byte	0x00, 0xf5, 0x21, 0x00


	//----- nvinfo : EIATTR_KPARAM_INFO
	.align		4
.L_19:
        /*0038*/ 	.byte	0x04, 0x17
        /*003a*/ 	.short	(.L_21 - .L_20)
.L_20:
        /*003c*/ 	.word	0x00000000
        /*0040*/ 	.short	0x0001
        /*0042*/ 	.short	0x0008
        /*0044*/ 	.byte	0x00, 0xf5, 0x21, 0x00


	//----- nvinfo : EIATTR_KPARAM_INFO
	.align		4
.L_21:
        /*0048*/ 	.byte	0x04, 0x17
        /*004a*/ 	.short	(.L_23 - .L_22)
.L_22:
        /*004c*/ 	.word	0x00000000
        /*0050*/ 	.short	0x0000
        /*0052*/ 	.short	0x0000
        /*0054*/ 	.byte	0x00, 0xf5, 0x21, 0x00


	//----- nvinfo : EIATTR_SPARSE_MMA_MASK
	.align		4
.L_23:
        /*0058*/ 	.byte	0x03, 0x50
        /*005a*/ 	.short	0x0000


	//----- nvinfo : EIATTR_MAXREG_COUNT
	.align		4
        /*005c*/ 	.byte	0x03, 0x1b
        /*005e*/ 	.short	0x00ff


	//----- nvinfo : EIATTR_MERCURY_ISA_VERSION
	.align		4
        /*0060*/ 	.byte	0x03, 0x5f
        /*0062*/ 	.short	0x0101


	//----- nvinfo : EIATTR_VRC_CTA_INIT_COUNT
	.align		4
        /*0064*/ 	.byte	0x02, 0x4a
	.zero		1
	.zero		1


	//----- nvinfo : EIATTR_EXIT_INSTR_OFFSETS
	.align		4
        /*0068*/ 	.byte	0x04, 0x1c
        /*006a*/ 	.short	(.L_25 - .L_24)


	//   ....[0]....
.L_24:
        /*006c*/ 	.word	0x000002b0


	//   ....[1]....
        /*0070*/ 	.word	0x00000330


	//   ....[2]....
        /*0074*/ 	.word	0x000007c0


	//   ....[3]....
        /*0078*/ 	.word	0x00000930


	//   ....[4]....
        /*007c*/ 	.word	0x00000a40


	//----- nvinfo : EIATTR_CBANK_PARAM_SIZE
	.align		4
.L_25:
        /*0080*/ 	.byte	0x03, 0x19
        /*0082*/ 	.short	0x0020


	//----- nvinfo : EIATTR_PARAM_CBANK
	.align		4
        /*0084*/ 	.byte	0x04, 0x0a
        /*0086*/ 	.short	(.L_27 - .L_26)
	.align		4
.L_26:
        /*0088*/ 	.word	index@(.nv.constant0._Z8A_oper_BPvS_S_i6oper_t)
        /*008c*/ 	.short	0x0380
        /*008e*/ 	.short	0x0020


	//----- nvinfo : EIATTR_SW_WAR
	.align		4
.L_27:
        /*0090*/ 	.byte	0x04, 0x36
        /*0092*/ 	.short	(.L_29 - .L_28)
.L_28:
        /*0094*/ 	.word	0x00000008
.L_29:


//--------------------- .nv.info._Z8Create2DPviPd --------------------------
	.section	.nv.info._Z8Create2DPviPd,"",@"SHT_CUDA_INFO"
	.sectionflags	@""
	.align	4


	//----- nvinfo : EIATTR_CUDA_API_VERSION
	.align		4
        /*0000*/ 	.byte	0x04, 0x37
        /*0002*/ 	.short	(.L_31 - .L_30)
.L_30:
        /*0004*/ 	.word	0x00000082


	//----- nvinfo : EIATTR_KPARAM_INFO
	.align		4
.L_31:
        /*0008*/ 	.byte	0x04, 0x17
        /*000a*/ 	.short	(.L_33 - .L_32)
.L_32:
        /*000c*/ 	.word	0x00000000
        /*0010*/ 	.short	0x0002
        /*0012*/ 	.short	0x0010
        /*0014*/ 	.byte	0x00, 0xf5, 0x21, 0x00


	//----- nvinfo : EIATTR_KPARAM_INFO
	.align		4
.L_33:
        /*0018*/ 	.byte	0x04, 0x17
        /*001a*/ 	.short	(.L_35 - .L_34)
.L_34:
        /*001c*/ 	.word	0x00000000
        /*0020*/ 	.short	0x0001
        /*0022*/ 	.short	0x0008
        /*0024*/ 	.byte	0x00, 0xf0, 0x11, 0x00


	//----- nvinfo : EIATTR_KPARAM_INFO
	.align		4
.L_35:
        /*0028*/ 	.byte	0x04, 0x17
        /*002a*/ 	.short	(.L_37 - .L_36)
.L_36:
        /*002c*/ 	.word	0x00000000
        /*0030*/ 	.short	0x0000
        /*0032*/ 	.short	0x0000
        /*0034*/ 	.byte	0x00, 0xf5, 0x21, 0x00


	//----- nvinfo : EIATTR_SPARSE_MMA_MASK
	.align		4
.L_37:
        /*0038*/ 	.byte	0x03, 0x50
        /*003a*/ 	.short	0x0000


	//----- nvinfo : EIATTR_MAXREG_COUNT
	.align		4
        /*003c*/ 	.byte	0x03, 0x1b
        /*003e*/ 	.short	0x00ff


	//----- nvinfo : EIATTR_MERCURY_ISA_VERSION
	.align		4
        /*0040*/ 	.byte	0x03, 0x5f
        /*0042*/ 	.short	0x0101


	//----- nvinfo : EIATTR_VRC_CTA_INIT_COUNT
	.align		4
        /*0044*/ 	.byte	0x02, 0x4a
	.zero		1
	.zero		1


	//----- nvinfo : EIATTR_EXIT_INSTR_OFFSETS
	.align		4
        /*0048*/ 	.byte	0x04, 0x1c
        /*004a*/ 	.short	(.L_39 - .L_38)


	//   ....[0]....
.L_38:
        /*004c*/ 	.word	0x00000130


	//   ....[1]....
        /*0050*/ 	.word	0x000001b0


	//----- nvinfo : EIATTR_CBANK_PARAM_SIZE
	.align		4
.L_39:
        /*0054*/ 	.byte	0x03, 0x19
        /*0056*/ 	.short	0x0018


	//----- nvinfo : EIATTR_PARAM_CBANK
	.align		4
        /*0058*/ 	.byte	0x04, 0x0a
        /*005a*/ 	.short	(.L_41 - .L_40)
	.align		4
.L_40:
        /*005c*/ 	.word	index@(.nv.constant0._Z8Create2DPviPd)
        /*0060*/ 	.short	0x0380
        /*0062*/ 	.short	0x0018


	//----- nvinfo : EIATTR_SW_WAR
	.align		4
.L_41:
        /*0064*/ 	.byte	0x04, 0x36
        /*0066*/ 	.short	(.L_43 - .L_42)
.L_42:
        /*0068*/ 	.word	0x00000008
.L_43:


//--------------------- .nv.callgraph             --------------------------
	.section	.nv.callgraph,"",@"SHT_CUDA_CALLGRAPH"
	.align	4
	.sectionentsize	8
	.align		4
        /*0000*/ 	.word	0x00000000
	.align		4
        /*0004*/ 	.word	0xffffffff
	.align		4
        /*0008*/ 	.word	0x00000000
	.align		4
        /*000c*/ 	.word	0xfffffffe
	.align		4
        /*0010*/ 	.word	0x00000000
	.align		4
        /*0014*/ 	.word	0xfffffffd
	.align		4
        /*0018*/ 	.word	0x00000000
	.align		4
        /*001c*/ 	.word	0xfffffffc


//--------------------- .text._Z8A_oper_BPvS_S_i6oper_t --------------------------
	.section	.text._Z8A_oper_BPvS_S_i6oper_t,"ax",@progbits
	.align	128
        .global         _Z8A_oper_BPvS_S_i6oper_t
        .type           _Z8A_oper_BPvS_S_i6oper_t,@function
        .size           _Z8A_oper_BPvS_S_i6oper_t,(.L_x_6 - _Z8A_oper_BPvS_S_i6oper_t)
        .other          _Z8A_oper_BPvS_S_i6oper_t,@"STO_CUDA_ENTRY STV_DEFAULT"
_Z8A_oper_BPvS_S_i6oper_t:
.text._Z8A_oper_BPvS_S_i6oper_t:
[----:B------:R-:W-:Y:S08]  /*0000*/  LDC R1, c[0x0][0x37c] ;  /* 0x0000df00ff017b82 */ /* 0x000ff00000000800 */
[----:B------:R-:W0:Y:S01]  /*0010*/  LDC R3, c[0x0][0x398] ;  /* 0x0000e600ff037b82 */ /* 0x000e220000000800 */
[----:B------:R-:W1:Y:S01]  /*0020*/  S2R R2, SR_TID.Z ;  /* 0x0000000000027919 */ /* 0x000e620000002300 */
[----:B------:R-:W2:Y:S01]  /*0030*/  LDCU UR9, c[0x0][0x360] ;  /* 0x00006c00ff0977ac */ /* 0x000ea20008000800 */
[----:B------:R-:W3:Y:S01]  /*0040*/  S2R R9, SR_TID.Y ;  /* 0x0000000000097919 */ /* 0x000ee20000002200 */
[----:B------:R-:W3:Y:S04]  /*0050*/  LDCU UR10, c[0x0][0x364] ;  /* 0x00006c80ff0a77ac */ /* 0x000ee80008000800 */
[----:B------:R-:W-:Y:S01]  /*0060*/  S2UR UR4, SR_CTAID.Y ;  /* 0x00000000000479c3 */ /* 0x000fe20000002600 */
[----:B------:R-:W2:Y:S01]  /*0070*/  S2R R7, SR_TID.X ;  /* 0x0000000000077919 */ /* 0x000ea20000002100 */
[----:B------:R-:W4:Y:S01]  /*0080*/  LDCU UR6, c[0x0][0x370] ;  /* 0x00006e00ff0677ac */ /* 0x000f220008000800 */
[----:B------:R-:W5:Y:S05]  /*0090*/  LDCU UR7, c[0x0][0x374] ;  /* 0x00006e80ff0777ac */ /* 0x000f6a0008000800 */
[----:B------:R-:W5:Y:S01]  /*00a0*/  S2UR UR8, SR_CTAID.Z ;  /* 0x00000000000879c3 */ /* 0x000f620000002700 */
[----:B0-----:R-:W-:-:S07]  /*00b0*/  IABS R13, R3 ;  /* 0x00000003000d7213 */ /* 0x001fce0000000000 */
[----:B------:R-:W4:Y:S01]  /*00c0*/  S2UR UR5, SR_CTAID.X ;  /* 0x00000000000579c3 */ /* 0x000f220000002500 */
[----:B------:R-:W0:Y:S07]  /*00d0*/  I2F.RP R0, R13 ;  /* 0x0000000d00007306 */ /* 0x000e2e0000209400 */
[----:B------:R-:W1:Y:S01]  /*00e0*/  LDC R11, c[0x0][0x368] ;  /* 0x0000da00ff0b7b82 */ /* 0x000e620000000800 */
[----:B-----5:R-:W-:Y:S01]  /*00f0*/  UIMAD UR4, UR7, UR8, UR4 ;  /* 0x00000008070472a4 */ /* 0x020fe2000f8e0204 */
[----:B0-----:R-:W0:Y:S03]  /*0100*/  MUFU.RCP R0, R0 ;  /* 0x0000000000007308 */ /* 0x001e260000001000 */
[----:B----4-:R-:W-:Y:S01]  /*0110*/  UIMAD UR4, UR4, UR6, UR5 ;  /* 0x00000006040472a4 */ /* 0x010fe2000f8e0205 */
[----:B0-----:R-:W-:-:S05]  /*0120*/  VIADD R4, R0, 0xffffffe ;  /* 0x0ffffffe00047836 */ /* 0x001fca0000000000 */
[----:B-1----:R-:W-:Y:S01]  /*0130*/  IMAD R0, R11, UR4, R2 ;  /* 0x000000040b007c24 */ /* 0x002fe2000f8e0202 */
[----:B------:R0:W1:Y:S03]  /*0140*/  F2I.FTZ.U32.TRUNC.NTZ R5, R4 ;  /* 0x0000000400057305 */ /* 0x000066000021f000 */
[----:B---3--:R-:W-:-:S04]  /*0150*/  IMAD R0, R0, UR10, R9 ;  /* 0x0000000a00007c24 */ /* 0x008fc8000f8e0209 */
[----:B--2---:R-:W-:Y:S02]  /*0160*/  IMAD R0, R0, UR9, R7 ;  /* 0x0000000900007c24 */ /* 0x004fe4000f8e0207 */
[----:B0-----:R-:W-:Y:S02]  /*0170*/  HFMA2 R4, -RZ, RZ, 0, 0 ;  /* 0x00000000ff047431 */ /* 0x001fe400000001ff */
[----:B-1----:R-:W-:-:S04]  /*0180*/  IMAD.MOV R2, RZ, RZ, -R5 ;  /* 0x000000ffff027224 */ /* 0x002fc800078e0a05 */
[----:B------:R-:W-:Y:S01]  /*0190*/  IMAD R7, R2, R13, RZ ;  /* 0x0000000d02077224 */ /* 0x000fe200078e02ff */
[----:B------:R-:W-:-:S03]  /*01a0*/  IABS R2, R0 ;  /* 0x0000000000027213 */ /* 0x000fc60000000000 */
[----:B------:R-:W-:-:S06]  /*01b0*/  IMAD.HI.U32 R4, R5, R7, R4 ;  /* 0x0000000705047227 */ /* 0x000fcc00078e0004 */
[----:B------:R-:W-:-:S04]  /*01c0*/  IMAD.HI.U32 R4, R4, R2, RZ ;  /* 0x0000000204047227 */ /* 0x000fc800078e00ff */
[----:B------:R-:W-:-:S04]  /*01d0*/  IMAD.MOV R5, RZ, RZ, -R4 ;  /* 0x000000ffff057224 */ /* 0x000fc800078e0a04 */
[----:B------:R-:W-:-:S05]  /*01e0*/  IMAD R2, R13, R5, R2 ;  /* 0x000000050d027224 */ /* 0x000fca00078e0202 */
[----:B------:R-:W-:-:S13]  /*01f0*/  ISETP.GT.U32.AND P2, PT, R13, R2, PT ;  /* 0x000000020d00720c */ /* 0x000fda0003f44070 */
[----:B------:R-:W-:Y:S01]  /*0200*/  @!P2 IMAD.IADD R2, R2, 0x1, -R13 ;  /* 0x000000010202a824 */ /* 0x000fe200078e0a0d */
[----:B------:R-:W-:Y:S02]  /*0210*/  @!P2 IADD3 R4, PT, PT, R4, 0x1, RZ ;  /* 0x000000010404a810 */ /* 0x000fe40007ffe0ff */
[----:B------:R-:W-:Y:S02]  /*0220*/  ISETP.NE.AND P2, PT, R3, RZ, PT ;  /* 0x000000ff0300720c */ /* 0x000fe40003f45270 */
[----:B------:R-:W-:Y:S02]  /*0230*/  ISETP.GE.U32.AND P0, PT, R2, R13, PT ;  /* 0x0000000d0200720c */ /* 0x000fe40003f06070 */
[----:B------:R-:W-:-:S04]  /*0240*/  LOP3.LUT R2, R0, R3, RZ, 0x3c, !PT ;  /* 0x0000000300027212 */ /* 0x000fc800078e3cff */
[----:B------:R-:W-:-:S07]  /*0250*/  ISETP.GE.AND P1, PT, R2, RZ, PT ;  /* 0x000000ff0200720c */ /* 0x000fce0003f26270 */
[----:B------:R-:W-:-:S06]  /*0260*/  @P0 VIADD R4, R4, 0x1 ;  /* 0x0000000104040836 */ /* 0x000fcc0000000000 */
[----:B------:R-:W-:Y:S02]  /*0270*/  @!P1 IADD3 R4, PT, PT, -R4, RZ, RZ ;  /* 0x000000ff04049210 */ /* 0x000fe40007ffe1ff */
[----:B------:R-:W-:-:S04]  /*0280*/  @!P2 LOP3.LUT R4, RZ, R3, RZ, 0x33, !PT ;  /* 0x00000003ff04a212 */ /* 0x000fc800078e33ff */
[----:B------:R-:W-:-:S04]  /*0290*/  ISETP.GE.AND P0, PT, R4, R3, PT ;  /* 0x000000030400720c */ /* 0x000fc80003f06270 */
[----:B------:R-:W-:-:S13]  /*02a0*/  ISETP.LT.OR P0, PT, R3, RZ, P0 ;  /* 0x000000ff0300720c */ /* 0x000fda0000701670 */
[----:B------:R-:W-:Y:S05]  /*02b0*/  @P0 EXIT ;  /* 0x000000000000094d */ /* 0x000fea0003800000 */
[----:B------:R-:W0:Y:S01]  /*02c0*/  LDC R5, c[0x0][0x39c] ;  /* 0x0000e700ff057b82 */ /* 0x000e220000000800 */
[----:B------:R-:W-:Y:S01]  /*02d0*/  IMAD.MOV R2, RZ, RZ, -R4 ;  /* 0x000000ffff027224 */ /* 0x000fe200078e0a04 */
[----:B------:R-:W1:Y:S03]  /*02e0*/  LDCU.64 UR6, c[0x0][0x358] ;  /* 0x00006b00ff0677ac */ /* 0x000e660008000a00 */
[----:B------:R-:W-:Y:S01]  /*02f0*/  IMAD R0, R3, R2, R0 ;  /* 0x0000000203007224 */ /* 0x000fe200078e0200 */
[----:B0-----:R-:W-:-:S13]  /*0300*/  ISETP.NE.AND P0, PT, R5, RZ, PT ;  /* 0x000000ff0500720c */ /* 0x001fda0003f05270 */
[----:B-1----:R-:W-:Y:S05]  /*0310*/  @!P0 BRA `(.L_x_0) ;  /* 0x0000000400888947 */ /* 0x002fea0003800000 */
[----:B------:R-:W-:-:S13]  /*0320*/  ISETP.NE.AND P0, PT, R5, 0x1, PT ;  /* 0x000000010500780c */ /* 0x000fda0003f05270 */
[----:B------:R-:W-:Y:S05]  /*0330*/  @P0 EXIT ;  /* 0x000000000000094d */ /* 0x000fea0003800000 */
[----:B------:R-:W0:Y:S01]  /*0340*/  LDC.64 R8, c[0x0][0x380] ;  /* 0x0000e000ff087b82 */ /* 0x000e220000000a00 */
[C---:B------:R-:W-:Y:S02]  /*0350*/  ISETP.GE.U32.AND P1, PT, R3.reuse, 0x4, PT ;  /* 0x000000040300780c */ /* 0x040fe40003f26070 */
[----:B------:R-:W-:Y:S02]  /*0360*/  VIMNMX.U32 R12, PT, PT, R3, 0x1, !PT ;  /* 0x00000001030c7848 */ /* 0x000fe40007fe0000 */
[----:B------:R-:W-:Y:S02]  /*0370*/  MOV R7, RZ ;  /* 0x000000ff00077202 */ /* 0x000fe40000000f00 */
[----:B------:R-:W-:Y:S01]  /*0380*/  LOP3.LUT R6, R12, 0x3, RZ, 0xc0, !PT ;  /* 0x000000030c067812 */ /* 0x000fe200078ec0ff */
[----:B------:R-:W1:Y:S03]  /*0390*/  LDC.64 R10, c[0x0][0x390] ;  /* 0x0000e400ff0a7b82 */ /* 0x000e660000000a00 */
[----:B------:R-:W-:Y:S01]  /*03a0*/  ISETP.NE.AND P0, PT, R6, RZ, PT ;  /* 0x000000ff0600720c */ /* 0x000fe20003f05270 */
[----:B0-----:R-:W-:-:S04]  /*03b0*/  IMAD.WIDE R2, R4, 0x8, R8 ;  /* 0x0000000804027825 */ /* 0x001fc800078e0208 */
[----:B-1----:R-:W-:Y:S01]  /*03c0*/  IMAD.WIDE R4, R4, 0x8, R10 ;  /* 0x0000000804047825 */ /* 0x002fe200078e020a */
[----:B------:R-:W-:Y:S07]  /*03d0*/  @!P1 BRA `(.L_x_1) ;  /* 0x0000000000f89947 */ /* 0x000fee0003800000 */
[----:B------:R-:W-:Y:S01]  /*03e0*/  LOP3.LUT R7, R12, 0x7ffffffc, RZ, 0xc0, !PT ;  /* 0x7ffffffc0c077812 */ /* 0x000fe200078ec0ff */
[----:B------:R-:W0:Y:S04]  /*03f0*/  LDCU.64 UR10, c[0x0][0x388] ;  /* 0x00007100ff0a77ac */ /* 0x000e280008000a00 */
[----:B------:R-:W-:Y:S01]  /*0400*/  IMAD.MOV R10, RZ, RZ, -R7 ;  /* 0x000000ffff0a7224 */ /* 0x000fe200078e0a07 */
[----:B------:R-:W-:Y:S01]  /*0410*/  UMOV UR4, URZ ;  /* 0x000000ff00047c82 */ /* 0x000fe20008000000 */
[----:B------:R-:W-:-:S05]  /*0420*/  UMOV UR5, URZ ;  /* 0x000000ff00057c82 */ /* 0x000fca0008000000 */
.L_x_2:
[----:B0-----:R-:W-:Y:S01]  /*0430*/  UIADD3 UR8, UP0, UP1, UR4, 0x18, UR10 ;  /* 0x0000001804087890 */ /* 0x001fe2000f91e00a */
[----:B--2---:R-:W2:Y:S03]  /*0440*/  LDG.E.64 R16, desc[UR6][R2.64] ;  /* 0x0000000602107981 */ /* 0x004ea6000c1e1b00 */
[----:B------:R-:W-:Y:S01]  /*0450*/  UIADD3.X UR9, UPT, UPT, UR5, UR11, URZ, UP0, UP1 ;  /* 0x0000000b05097290 */ /* 0x000fe200087e24ff */
[----:B------:R-:W3:Y:S01]  /*0460*/  LDG.E.64 R12, desc[UR6][R4.64] ;  /* 0x00000006040c7981 */ /* 0x000ee2000c1e1b00 */
[----:B------:R-:W-:-:S04]  /*0470*/  MOV R8, UR8 ;  /* 0x0000000800087c02 */ /* 0x000fc80008000f00 */
[----:B------:R-:W-:-:S05]  /*0480*/  IMAD.U32 R9, RZ, RZ, UR9 ;  /* 0x00000009ff097e24 */ /* 0x000fca000f8e00ff */
[----:B------:R-:W4:Y:S01]  /*0490*/  LDG.E.64 R14, desc[UR6][R8.64+-0x18] ;  /* 0xffffe806080e7981 */ /* 0x000f22000c1e1b00 */
[----:B--2---:R-:W-:-:S04]  /*04a0*/  IADD3 R26, P1, PT, R16, UR4, RZ ;  /* 0x00000004101a7c10 */ /* 0x004fc8000ff3e0ff */
[----:B------:R-:W-:Y:S01]  /*04b0*/  IADD3.X R27, PT, PT, R17, UR5, RZ, P1, !PT ;  /* 0x00000005111b7c10 */ /* 0x000fe20008ffe4ff */
[----:B---3--:R-:W-:-:S05]  /*04c0*/  IMAD.WIDE R12, R0, 0x8, R12 ;  /* 0x00000008000c7825 */ /* 0x008fca00078e020c */
[----:B------:R-:W2:Y:S01]  /*04d0*/  LDG.E.64 R18, desc[UR6][R12.64] ;  /* 0x000000060c127981 */ /* 0x000ea2000c1e1b00 */
[----:B----4-:R-:W-:-:S03]  /*04e0*/  IMAD.WIDE R16, R0, 0x8, R14 ;  /* 0x0000000800107825 */ /* 0x010fc600078e020e */
[----:B------:R-:W2:Y:S04]  /*04f0*/  LDG.E.64 R14, desc[UR6][R26.64] ;  /* 0x000000061a0e7981 */ /* 0x000ea8000c1e1b00 */
[----:B------:R-:W2:Y:S02]  /*0500*/  LDG.E.64 R16, desc[UR6][R16.64] ;  /* 0x0000000610107981 */ /* 0x000ea4000c1e1b00 */
[----:B--2---:R-:W-:-:S07]  /*0510*/  DFMA R18, R14, R16, R18 ;  /* 0x000000100e12722b */ /* 0x004fce0000000012 */
[----:B------:R0:W-:Y:S04]  /*0520*/  STG.E.64 desc[UR6][R12.64], R18 ;  /* 0x000000120c007986 */ /* 0x0001e8000c101b06 */
[----:B------:R-:W2:Y:S04]  /*0530*/  LDG.E.64 R20, desc[UR6][R2.64] ;  /* 0x0000000602147981 */ /* 0x000ea8000c1e1b00 */
[----:B------:R-:W3:Y:S04]  /*0540*/  LDG.E.64 R14, desc[UR6][R8.64+-0x10] ;  /* 0xfffff006080e7981 */ /* 0x000ee8000c1e1b00 */
[----:B------:R-:W4:Y:S01]  /*0550*/  LDG.E.64 R24, desc[UR6][R4.64] ;  /* 0x0000000604187981 */ /* 0x000f22000c1e1b00 */
[----:B--2---:R-:W-:Y:S01]  /*0560*/  IADD3 R28, P1, PT, R20, UR4, RZ ;  /* 0x00000004141c7c10 */ /* 0x004fe2000ff3e0ff */
[----:B---3--:R-:W-:-:S03]  /*0570*/  IMAD.WIDE R22, R0, 0x8, R14 ;  /* 0x0000000800167825 */ /* 0x008fc600078e020e */
[----:B------:R-:W-:Y:S01]  /*0580*/  IADD3.X R29, PT, PT, R21, UR5, RZ, P1, !PT ;  /* 0x00000005151d7c10 */ /* 0x000fe20008ffe4ff */
[----:B----4-:R-:W-:Y:S02]  /*0590*/  IMAD.WIDE R14, R0, 0x8, R24 ;  /* 0x00000008000e7825 */ /* 0x010fe400078e0218 */
[----:B------:R-:W2:Y:S04]  /*05a0*/  LDG.E.64 R22, desc[UR6][R22.64] ;  /* 0x0000000616167981 */ /* 0x000ea8000c1e1b00 */
[----:B------:R-:W2:Y:S04]  /*05b0*/  LDG.E.64 R20, desc[UR6][R14.64] ;  /* 0x000000060e147981 */ /* 0x000ea8000c1e1b00 */
[----:B------:R-:W2:Y:S02]  /*05c0*/  LDG.E.64 R16, desc[UR6][R28.64+0x8] ;  /* 0x000008061c107981 */ /* 0x000ea4000c1e1b00 */
[----:B--2---:R-:W-:-:S07]  /*05d0*/  DFMA R16, R16, R22, R20 ;  /* 0x000000161010722b */ /* 0x004fce0000000014 */
[----:B------:R1:W-:Y:S04]  /*05e0*/  STG.E.64 desc[UR6][R14.64], R16 ;  /* 0x000000100e007986 */ /* 0x0003e8000c101b06 */
[----:B0-----:R-:W2:Y:S04]  /*05f0*/  LDG.E.64 R18, desc[UR6][R2.64] ;  /* 0x0000000602127981 */ /* 0x001ea8000c1e1b00 */
        /* <DEDUP_REMOVED lines=11> */
[----:B-1----:R-:W3:Y:S04]  /*06b0*/  LDG.E.64 R14, desc[UR6][R2.64] ;  /* 0x00000006020e7981 */ /* 0x002ee8000c1e1b00 */
[----:B------:R-:W4:Y:S04]  /*06c0*/  LDG.E.64 R8, desc[UR6][R8.64] ;  /* 0x0000000608087981 */ /* 0x000f28000c1e1b00 */
[----:B------:R-:W5:Y:S01]  /*06d0*/  LDG.E.64 R22, desc[UR6][R4.64] ;  /* 0x0000000604167981 */ /* 0x000f62000c1e1b00 */
[----:B---3--:R-:W-:Y:S01]  /*06e0*/  IADD3 R24, P1, PT, R14, UR4, RZ ;  /* 0x000000040e187c10 */ /* 0x008fe2000ff3e0ff */
[----:B----4-:R-:W-:-:S03]  /*06f0*/  IMAD.WIDE R16, R0, 0x8, R8 ;  /* 0x0000000800107825 */ /* 0x010fc600078e0208 */
[----:B------:R-:W-:Y:S01]  /*0700*/  IADD3.X R25, PT, PT, R15, UR5, RZ, P1, !PT ;  /* 0x000000050f197c10 */ /* 0x000fe20008ffe4ff */
[----:B-----5:R-:W-:Y:S02]  /*0710*/  IMAD.WIDE R22, R0, 0x8, R22 ;  /* 0x0000000800167825 */ /* 0x020fe400078e0216 */
[----:B------:R-:W3:Y:S04]  /*0720*/  LDG.E.64 R16, desc[UR6][R16.64] ;  /* 0x0000000610107981 */ /* 0x000ee8000c1e1b00 */
[----:B------:R-:W3:Y:S04]  /*0730*/  LDG.E.64 R20, desc[UR6][R22.64] ;  /* 0x0000000616147981 */ /* 0x000ee8000c1e1b00 */
[----:B------:R-:W3:Y:S01]  /*0740*/  LDG.E.64 R14, desc[UR6][R24.64+0x18] ;  /* 0x00001806180e7981 */ /* 0x000ee2000c1e1b00 */
[----:B------:R-:W-:-:S04]  /*0750*/  IADD3 R10, PT, PT, R10, 0x4, RZ ;  /* 0x000000040a0a7810 */ /* 0x000fc80007ffe0ff */
[----:B------:R-:W-:Y:S01]  /*0760*/  ISETP.NE.AND P1, PT, R10, RZ, PT ;  /* 0x000000ff0a00720c */ /* 0x000fe20003f25270 */
[----:B------:R-:W-:-:S04]  /*0770*/  UIADD3 UR4, UP0, UPT, UR4, 0x20, URZ ;  /* 0x0000002004047890 */ /* 0x000fc8000ff1e0ff */
[----:B------:R-:W-:Y:S01]  /*0780*/  UIADD3.X UR5, UPT, UPT, URZ, UR5, URZ, UP0, !UPT ;  /* 0x00000005ff057290 */ /* 0x000fe200087fe4ff */
[----:B---3--:R-:W-:-:S07]  /*0790*/  DFMA R14, R14, R16, R20 ;  /* 0x000000100e0e722b */ /* 0x008fce0000000014 */
[----:B------:R2:W-:Y:S01]  /*07a0*/  STG.E.64 desc[UR6][R22.64], R14 ;  /* 0x0000000e16007986 */ /* 0x0005e2000c101b06 */
[----:B------:R-:W-:Y:S05]  /*07b0*/  @P1 BRA `(.L_x_2) ;  /* 0xfffffffc001c1947 */ /* 0x000fea000383ffff */
.L_x_1:
[----:B------:R-:W-:Y:S05]  /*07c0*/  @!P0 EXIT ;  /* 0x000000000000894d */ /* 0x000fea0003800000 */
[----:B------:R-:W-:Y:S01]  /*07d0*/  IMAD.WIDE.U32 R8, R7, 0x8, RZ ;  /* 0x0000000807087825 */ /* 0x000fe200078e00ff */
[----:B------:R-:W0:Y:S03]  /*07e0*/  LDCU.64 UR4, c[0x0][0x388] ;  /* 0x00007100ff0477ac */ /* 0x000e260008000a00 */
[----:B------:R-:W-:-:S07]  /*07f0*/  IMAD.MOV R10, RZ, RZ, -R6 ;  /* 0x000000ffff0a7224 */ /* 0x000fce00078e0a06 */
.L_x_3:
[----:B0-----:R-:W-:Y:S01]  /*0800*/  IADD3 R20, P0, PT, R8, UR4, RZ ;  /* 0x0000000408147c10 */ /* 0x001fe2000ff1e0ff */
[----:B-12---:R-:W2:Y:S03]  /*0810*/  LDG.E.64 R12, desc[UR6][R2.64] ;  /* 0x00000006020c7981 */ /* 0x006ea6000c1e1b00 */
[----:B------:R-:W-:Y:S01]  /*0820*/  IADD3.X R21, PT, PT, R9, UR5, RZ, P0, !PT ;  /* 0x0000000509157c10 */ /* 0x000fe200087fe4ff */
[----:B------:R-:W3:Y:S04]  /*0830*/  LDG.E.64 R6, desc[UR6][R4.64] ;  /* 0x0000000604067981 */ /* 0x000ee8000c1e1b00 */
[----:B------:R-:W4:Y:S01]  /*0840*/  LDG.E.64 R14, desc[UR6][R20.64] ;  /* 0x00000006140e7981 */ /* 0x000f22000c1e1b00 */
[----:B--2---:R-:W-:Y:S01]  /*0850*/  IADD3 R18, P0, PT, R12, R8, RZ ;  /* 0x000000080c127210 */ /* 0x004fe20007f1e0ff */
[----:B---3--:R-:W-:-:S03]  /*0860*/  IMAD.WIDE R6, R0, 0x8, R6 ;  /* 0x0000000800067825 */ /* 0x008fc600078e0206 */
[----:B------:R-:W-:Y:S01]  /*0870*/  IADD3.X R19, PT, PT, R13, R9, RZ, P0, !PT ;  /* 0x000000090d137210 */ /* 0x000fe200007fe4ff */
[----:B----4-:R-:W-:Y:S01]  /*0880*/  IMAD.WIDE R14, R0, 0x8, R14 ;  /* 0x00000008000e7825 */ /* 0x010fe200078e020e */
[----:B------:R-:W2:Y:S04]  /*0890*/  LDG.E.64 R16, desc[UR6][R6.64] ;  /* 0x0000000606107981 */ /* 0x000ea8000c1e1b00 */
[----:B------:R-:W2:Y:S04]  /*08a0*/  LDG.E.64 R12, desc[UR6][R18.64] ;  /* 0x00000006120c7981 */ /* 0x000ea8000c1e1b00 */
[----:B------:R-:W2:Y:S01]  /*08b0*/  LDG.E.64 R14, desc[UR6][R14.64] ;  /* 0x000000060e0e7981 */ /* 0x000ea2000c1e1b00 */
[----:B------:R-:W-:Y:S01]  /*08c0*/  VIADD R10, R10, 0x1 ;  /* 0x000000010a0a7836 */ /* 0x000fe20000000000 */
[----:B------:R-:W-:-:S04]  /*08d0*/  IADD3 R8, P1, PT, R8, 0x8, RZ ;  /* 0x0000000808087810 */ /* 0x000fc80007f3e0ff */
[----:B------:R-:W-:Y:S02]  /*08e0*/  ISETP.NE.AND P0, PT, R10, RZ, PT ;  /* 0x000000ff0a00720c */ /* 0x000fe40003f05270 */
[----:B------:R-:W-:Y:S01]  /*08f0*/  IADD3.X R9, PT, PT, RZ, R9, RZ, P1, !PT ;  /* 0x00000009ff097210 */ /* 0x000fe20000ffe4ff */
[----:B--2---:R-:W-:-:S07]  /*0900*/  DFMA R12, R12, R14, R16 ;  /* 0x0000000e0c0c722b */ /* 0x004fce0000000010 */
[----:B------:R1:W-:Y:S03]  /*0910*/  STG.E.64 desc[UR6][R6.64], R12 ;  /* 0x0000000c06007986 */ /* 0x0003e6000c101b06 */
[----:B------:R-:W-:Y:S05]  /*0920*/  @P0 BRA `(.L_x_3) ;  /* 0xfffffffc00b40947 */ /* 0x000fea000383ffff */
[----:B------:R-:W-:Y:S05]  /*0930*/  EXIT ;  /* 0x000000000000794d */ /* 0x000fea0003800000 */
.L_x_0:
[----:B------:R-:W0:Y:S08]  /*0940*/  LDC.64 R6, c[0x0][0x388] ;  /* 0x0000e200ff067b82 */ /* 0x000e300000000a00 */
[----:B------:R-:W1:Y:S08]  /*0950*/  LDC.64 R2, c[0x0][0x380] ;  /* 0x0000e000ff027b82 */ /* 0x000e700000000a00 */
[----:B------:R-:W2:Y:S01]  /*0960*/  LDC.64 R10, c[0x0][0x390] ;  /* 0x0000e400ff0a7b82 */ /* 0x000ea20000000a00 */
[----:B0-----:R-:W-:-:S06]  /*0970*/  IMAD.WIDE R6, R4, 0x8, R6 ;  /* 0x0000000804067825 */ /* 0x001fcc00078e0206 */
[----:B------:R-:W3:Y:S01]  /*0980*/  LDG.E.64 R6, desc[UR6][R6.64] ;  /* 0x0000000606067981 */ /* 0x000ee2000c1e1b00 */
[----:B-1----:R-:W-:-:S05]  /*0990*/  IMAD.WIDE R12, R4, 0x8, R2 ;  /* 0x00000008040c7825 */ /* 0x002fca00078e0202 */
[----:B------:R-:W4:Y:S01]  /*09a0*/  LDG.E.64 R2, desc[UR6][R12.64] ;  /* 0x000000060c027981 */ /* 0x000f22000c1e1b00 */
[----:B--2---:R-:W-:-:S05]  /*09b0*/  IMAD.WIDE R14, R4, 0x8, R10 ;  /* 0x00000008040e7825 */ /* 0x004fca00078e020a */
[----:B------:R-:W2:Y:S01]  /*09c0*/  LDG.E.64 R10, desc[UR6][R14.64] ;  /* 0x000000060e0a7981 */ /* 0x000ea2000c1e1b00 */
[----:B---3--:R-:W-:-:S06]  /*09d0*/  IMAD.WIDE R8, R0, 0x8, R6 ;  /* 0x0000000800087825 */ /* 0x008fcc00078e0206 */
[----:B------:R-:W3:Y:S01]  /*09e0*/  LDG.E.64 R8, desc[UR6][R8.64] ;  /* 0x0000000608087981 */ /* 0x000ee2000c1e1b00 */
[----:B----4-:R-:W-:-:S06]  /*09f0*/  IMAD.WIDE R2, R0, 0x8, R2 ;  /* 0x0000000800027825 */ /* 0x010fcc00078e0202 */
[----:B------:R-:W3:Y:S01]  /*0a00*/  LDG.E.64 R2, desc[UR6][R2.64] ;  /* 0x0000000602027981 */ /* 0x000ee2000c1e1b00 */
[----:B--2---:R-:W-:Y:S01]  /*0a10*/  IMAD.WIDE R10, R0, 0x8, R10 ;  /* 0x00000008000a7825 */ /* 0x004fe200078e020a */
[----:B---3--:R-:W-:-:S07]  /*0a20*/  DADD R4, R2, R8 ;  /* 0x0000000002047229 */ /* 0x008fce0000000008 */
[----:B------:R-:W-:Y:S01]  /*0a30*/  STG.E.64 desc[UR6][R10.64], R4 ;  /* 0x000000040a007986 */ /* 0x000fe2000c101b06 */
[----:B------:R-:W-:Y:S05]  /*0a40*/  EXIT ;  /* 0x000000000000794d */ /* 0x000fea0003800000 */
.L_x_4:
[----:B------:R-:W-:-:S00]  /*0a50*/  BRA `(.L_x_4) ;  /* 0xfffffffc00fc7947 */ /* 0x000fc0000383ffff */
[----:B------:R-:W-:-:S00]  /*0a60*/  NOP ;  /* 0x0000000000007918 */ /* 0x000fc00000000000 */
        /* <DEDUP_REMOVED lines=9> */
.L_x_6:


//--------------------- .text._Z8Create2DPviPd    --------------------------
	.section	.text._Z8Create2DPviPd,"ax",@progbits
	.align	128
        .global         _Z8Create2DPviPd
        .type           _Z8Create2DPviPd,@function
        .size           _Z8Create2DPviPd,(.L_x_7 - _Z8Create2DPviPd)
        .other          _Z8Create2DPviPd,@"STO_CUDA_ENTRY STV_DEFAULT"
_Z8Create2DPviPd:
.text._Z8Create2DPviPd:
[----:B------:R-:W-:Y:S08]  /*0000*/  LDC R1, c[0x0][0x37c] ;  /* 0x0000df00ff017b82 */ /* 0x000ff00000000800 */
[----:B------:R-:W-:Y:S01]  /*0010*/  S2UR UR4, SR_CTAID.Y ;  /* 0x00000000000479c3 */ /* 0x000fe20000002600 */
[----:B------:R-:W0:Y:S01]  /*0020*/  S2R R0, SR_TID.Z ;  /* 0x0000000000007919 */ /* 0x000e220000002300 */
[----:B------:R-:W1:Y:S01]  /*0030*/  LDCU UR9, c[0x0][0x360] ;  /* 0x00006c00ff0977ac */ /* 0x000e620008000800 */
[----:B------:R-:W2:Y:S01]  /*0040*/  S2R R3, SR_TID.Y ;  /* 0x0000000000037919 */ /* 0x000ea20000002200 */
[----:B------:R-:W2:Y:S04]  /*0050*/  LDCU UR10, c[0x0][0x364] ;  /* 0x00006c80ff0a77ac */ /* 0x000ea80008000800 */
[----:B------:R-:W3:Y:S01]  /*0060*/  S2UR UR8, SR_CTAID.Z ;  /* 0x00000000000879c3 */ /* 0x000ee20000002700 */
[----:B------:R-:W1:Y:S01]  /*0070*/  S2R R7, SR_TID.X ;  /* 0x0000000000077919 */ /* 0x000e620000002100 */
[----:B------:R-:W4:Y:S01]  /*0080*/  LDCU UR6, c[0x0][0x370] ;  /* 0x00006e00ff0677ac */ /* 0x000f220008000800 */
[----:B------:R-:W3:Y:S05]  /*0090*/  LDCU UR7, c[0x0][0x374] ;  /* 0x00006e80ff0777ac */ /* 0x000eea0008000800 */
[----:B------:R-:W4:Y:S08]  /*00a0*/  S2UR UR5, SR_CTAID.X ;  /* 0x00000000000579c3 */ /* 0x000f300000002500 */
[----:B------:R-:W0:Y:S01]  /*00b0*/  LDC R5, c[0x0][0x368] ;  /* 0x0000da00ff057b82 */ /* 0x000e220000000800 */
[----:B---3--:R-:W-:-:S04]  /*00c0*/  UIMAD UR4, UR7, UR8, UR4 ;  /* 0x00000008070472a4 */ /* 0x008fc8000f8e0204 */
[----:B----4-:R-:W-:Y:S01]  /*00d0*/  UIMAD UR4, UR4, UR6, UR5 ;  /* 0x00000006040472a4 */ /* 0x010fe2000f8e0205 */
[----:B------:R-:W3:Y:S05]  /*00e0*/  LDCU UR6, c[0x0][0x388] ;  /* 0x00007100ff0677ac */ /* 0x000eea0008000800 */
[----:B0-----:R-:W-:-:S04]  /*00f0*/  IMAD R0, R5, UR4, R0 ;  /* 0x0000000405007c24 */ /* 0x001fc8000f8e0200 */
[----:B--2---:R-:W-:-:S04]  /*0100*/  IMAD R0, R0, UR10, R3 ;  /* 0x0000000a00007c24 */ /* 0x004fc8000f8e0203 */
[----:B-1----:R-:W-:-:S05]  /*0110*/  IMAD R7, R0, UR9, R7 ;  /* 0x0000000900077c24 */ /* 0x002fca000f8e0207 */
[----:B---3--:R-:W-:-:S13]  /*0120*/  ISETP.GE.AND P0, PT, R7, UR6, PT ;  /* 0x0000000607007c0c */ /* 0x008fda000bf06270 */
[----:B------:R-:W-:Y:S05]  /*0130*/  @P0 EXIT ;  /* 0x000000000000094d */ /* 0x000fea0003800000 */
[----:B------:R-:W0:Y:S01]  /*0140*/  LDC.64 R2, c[0x0][0x390] ;  /* 0x0000e400ff027b82 */ /* 0x000e220000000a00 */
[----:B------:R-:W1:Y:S01]  /*0150*/  LDCU.64 UR4, c[0x0][0x358] ;  /* 0x00006b00ff0477ac */ /* 0x000e620008000a00 */
[----:B------:R-:W-:-:S06]  /*0160*/  IMAD R9, R7, UR6, RZ ;  /* 0x0000000607097c24 */ /* 0x000fcc000f8e02ff */
[----:B------:R-:W2:Y:S01]  /*0170*/  LDC.64 R4, c[0x0][0x380] ;  /* 0x0000e000ff047b82 */ /* 0x000ea20000000a00 */
[----:B0-----:R-:W-:-:S04]  /*0180*/  IMAD.WIDE R2, R9, 0x8, R2 ;  /* 0x0000000809027825 */ /* 0x001fc800078e0202 */
[----:B--2---:R-:W-:-:S05]  /*0190*/  IMAD.WIDE R4, R7, 0x8, R4 ;  /* 0x0000000807047825 */ /* 0x004fca00078e0204 */
[----:B-1----:R-:W-:Y:S01]  /*01a0*/  STG.E.64 desc[UR4][R4.64], R2 ;  /* 0x0000000204007986 */ /* 0x002fe2000c101b04 */
[----:B------:R-:W-:Y:S05]  /*01b0*/  EXIT ;  /* 0x000000000000794d */ /* 0x000fea0003800000 */
.L_x_5:
        /* <DEDUP_REMOVED lines=12> */
.L_x_7:


//--------------------- .nv.shared.reserved.0     --------------------------
	.section	.nv.shared.reserved.0,"aw",@nobits
	.weak		__nv_reservedSMEM_offset_0_alias
	.size		__nv_reservedSMEM_offset_0_alias, 0, 64
	.other		__nv_reservedSMEM_offset_0_alias,@"STO_CUDA_RESERVED_SHARED STV_DEFAULT"
__nv_reservedSMEM_offset_0_alias:
	.zero		0
	.zero		64


//--------------------- .nv.constant0._Z8A_oper_BPvS_S_i6oper_t --------------------------
	.section	.nv.constant0._Z8A_oper_BPvS_S_i6oper_t,"a",@progbits
	.sectionflags	@""
	.align	4
.nv.constant0._Z8A_oper_BPvS_S_i6oper_t:
	.zero		928


//--------------------- .nv.constant0._Z8Create2DPviPd --------------------------
	.section	.nv.constant0._Z8Create2DPviPd,"a",@progbits
	.sectionflags	@""
	.align	4
.nv.constant0._Z8Create2DPviPd:
	.zero		920


//--------------------- SYMBOLS --------------------------

	.type		.nv.reservedSmem.offset0,@object
	.size		.nv.reservedSmem.offset0,0x4
